//
// Generated by NVIDIA NVVM Compiler
//
// Compiler Build ID: CL-36424714
// Cuda compilation tools, release 13.0, V13.0.88
// Based on NVVM 20.0.0
//

.version 9.0
.target sm_100
.address_size 64

	// .globl	_Z20tiledMatrixMulKernelPfS_S_i
// _ZZ20tiledMatrixMulKernelPfS_S_iE3Mds has been demoted
// _ZZ20tiledMatrixMulKernelPfS_S_iE3Nds has been demoted

.visible .entry _Z20tiledMatrixMulKernelPfS_S_i(
	.param .u64 .ptr .align 1 _Z20tiledMatrixMulKernelPfS_S_i_param_0,
	.param .u64 .ptr .align 1 _Z20tiledMatrixMulKernelPfS_S_i_param_1,
	.param .u64 .ptr .align 1 _Z20tiledMatrixMulKernelPfS_S_i_param_2,
	.param .u32 _Z20tiledMatrixMulKernelPfS_S_i_param_3
)
{
	.reg .pred 	%p<10>;
	.reg .b32 	%r<42>;
	.reg .b32 	%f<111>;
	.reg .b64 	%rd<13>;
	// demoted variable
	.shared .align 4 .b8 _ZZ20tiledMatrixMulKernelPfS_S_iE3Mds[4096];
	// demoted variable
	.shared .align 4 .b8 _ZZ20tiledMatrixMulKernelPfS_S_iE3Nds[4096];
	ld.param.u64 	%rd4, [_Z20tiledMatrixMulKernelPfS_S_i_param_0];
	ld.param.u64 	%rd5, [_Z20tiledMatrixMulKernelPfS_S_i_param_1];
	ld.param.u64 	%rd6, [_Z20tiledMatrixMulKernelPfS_S_i_param_2];
	ld.param.u32 	%r24, [_Z20tiledMatrixMulKernelPfS_S_i_param_3];
	mov.u32 	%r39, %tid.x;
	mov.u32 	%r38, %tid.y;
	mov.u32 	%r25, %ctaid.x;
	mov.u32 	%r26, %ctaid.y;
	shl.b32 	%r27, %r26, 5;
	add.s32 	%r3, %r27, %r38;
	shl.b32 	%r4, %r25, 5;
	add.s32 	%r5, %r4, %r39;
	setp.lt.s32 	%p1, %r24, 1;
	mov.f32 	%f110, 0f00000000;
	@%p1 bra 	$L__BB0_7;
	add.s32 	%r28, %r24, 31;
	shr.u32 	%r29, %r28, 5;
	shl.b32 	%r30, %r38, 7;
	mov.u32 	%r31, _ZZ20tiledMatrixMulKernelPfS_S_iE3Mds;
	add.s32 	%r6, %r31, %r30;
	shl.b32 	%r32, %r39, 2;
	add.s32 	%r7, %r6, %r32;
	mov.u32 	%r33, _ZZ20tiledMatrixMulKernelPfS_S_iE3Nds;
	add.s32 	%r9, %r33, %r32;
	add.s32 	%r8, %r9, %r30;
	neg.s32 	%r41, %r29;
	mad.lo.s32 	%r40, %r24, %r3, %r39;
	mad.lo.s32 	%r34, %r38, %r24, %r39;
	add.s32 	%r37, %r34, %r4;
	shl.b32 	%r13, %r24, 5;
	cvta.to.global.u64 	%rd1, %rd4;
	cvta.to.global.u64 	%rd2, %rd5;
	mov.f32 	%f110, 0f00000000;
$L__BB0_2:
	setp.ge.u32 	%p2, %r3, %r24;
	mul.wide.s32 	%rd7, %r40, 4;
	add.s64 	%rd3, %rd1, %rd7;
	setp.ge.s32 	%p3, %r39, %r24;
	mov.f32 	%f108, 0f00000000;
	or.pred  	%p4, %p2, %p3;
	@%p4 bra 	$L__BB0_4;
	ld.global.f32 	%f108, [%rd3];
$L__BB0_4:
	setp.ge.u32 	%p5, %r5, %r24;
	st.shared.f32 	[%r7], %f108;
	setp.ge.s32 	%p6, %r38, %r24;
	mov.f32 	%f109, 0f00000000;
	or.pred  	%p7, %p5, %p6;
	@%p7 bra 	$L__BB0_6;
	mul.wide.u32 	%rd8, %r37, 4;
	add.s64 	%rd9, %rd2, %rd8;
	ld.global.f32 	%f109, [%rd9];
$L__BB0_6:
	st.shared.f32 	[%r8], %f109;
	bar.sync 	0;
	ld.shared.f32 	%f12, [%r6];
	ld.shared.f32 	%f13, [%r9];
	fma.rn.f32 	%f14, %f12, %f13, %f110;
	ld.shared.f32 	%f15, [%r6+4];
	ld.shared.f32 	%f16, [%r9+128];
	fma.rn.f32 	%f17, %f15, %f16, %f14;
	ld.shared.f32 	%f18, [%r6+8];
	ld.shared.f32 	%f19, [%r9+256];
	fma.rn.f32 	%f20, %f18, %f19, %f17;
	ld.shared.f32 	%f21, [%r6+12];
	ld.shared.f32 	%f22, [%r9+384];
	fma.rn.f32 	%f23, %f21, %f22, %f20;
	ld.shared.f32 	%f24, [%r6+16];
	ld.shared.f32 	%f25, [%r9+512];
	fma.rn.f32 	%f26, %f24, %f25, %f23;
	ld.shared.f32 	%f27, [%r6+20];
	ld.shared.f32 	%f28, [%r9+640];
	fma.rn.f32 	%f29, %f27, %f28, %f26;
	ld.shared.f32 	%f30, [%r6+24];
	ld.shared.f32 	%f31, [%r9+768];
	fma.rn.f32 	%f32, %f30, %f31, %f29;
	ld.shared.f32 	%f33, [%r6+28];
	ld.shared.f32 	%f34, [%r9+896];
	fma.rn.f32 	%f35, %f33, %f34, %f32;
	ld.shared.f32 	%f36, [%r6+32];
	ld.shared.f32 	%f37, [%r9+1024];
	fma.rn.f32 	%f38, %f36, %f37, %f35;
	ld.shared.f32 	%f39, [%r6+36];
	ld.shared.f32 	%f40, [%r9+1152];
	fma.rn.f32 	%f41, %f39, %f40, %f38;
	ld.shared.f32 	%f42, [%r6+40];
	ld.shared.f32 	%f43, [%r9+1280];
	fma.rn.f32 	%f44, %f42, %f43, %f41;
	ld.shared.f32 	%f45, [%r6+44];
	ld.shared.f32 	%f46, [%r9+1408];
	fma.rn.f32 	%f47, %f45, %f46, %f44;
	ld.shared.f32 	%f48, [%r6+48];
	ld.shared.f32 	%f49, [%r9+1536];
	fma.rn.f32 	%f50, %f48, %f49, %f47;
	ld.shared.f32 	%f51, [%r6+52];
	ld.shared.f32 	%f52, [%r9+1664];
	fma.rn.f32 	%f53, %f51, %f52, %f50;
	ld.shared.f32 	%f54, [%r6+56];
	ld.shared.f32 	%f55, [%r9+1792];
	fma.rn.f32 	%f56, %f54, %f55, %f53;
	ld.shared.f32 	%f57, [%r6+60];
	ld.shared.f32 	%f58, [%r9+1920];
	fma.rn.f32 	%f59, %f57, %f58, %f56;
	ld.shared.f32 	%f60, [%r6+64];
	ld.shared.f32 	%f61, [%r9+2048];
	fma.rn.f32 	%f62, %f60, %f61, %f59;
	ld.shared.f32 	%f63, [%r6+68];
	ld.shared.f32 	%f64, [%r9+2176];
	fma.rn.f32 	%f65, %f63, %f64, %f62;
	ld.shared.f32 	%f66, [%r6+72];
	ld.shared.f32 	%f67, [%r9+2304];
	fma.rn.f32 	%f68, %f66, %f67, %f65;
	ld.shared.f32 	%f69, [%r6+76];
	ld.shared.f32 	%f70, [%r9+2432];
	fma.rn.f32 	%f71, %f69, %f70, %f68;
	ld.shared.f32 	%f72, [%r6+80];
	ld.shared.f32 	%f73, [%r9+2560];
	fma.rn.f32 	%f74, %f72, %f73, %f71;
	ld.shared.f32 	%f75, [%r6+84];
	ld.shared.f32 	%f76, [%r9+2688];
	fma.rn.f32 	%f77, %f75, %f76, %f74;
	ld.shared.f32 	%f78, [%r6+88];
	ld.shared.f32 	%f79, [%r9+2816];
	fma.rn.f32 	%f80, %f78, %f79, %f77;
	ld.shared.f32 	%f81, [%r6+92];
	ld.shared.f32 	%f82, [%r9+2944];
	fma.rn.f32 	%f83, %f81, %f82, %f80;
	ld.shared.f32 	%f84, [%r6+96];
	ld.shared.f32 	%f85, [%r9+3072];
	fma.rn.f32 	%f86, %f84, %f85, %f83;
	ld.shared.f32 	%f87, [%r6+100];
	ld.shared.f32 	%f88, [%r9+3200];
	fma.rn.f32 	%f89, %f87, %f88, %f86;
	ld.shared.f32 	%f90, [%r6+104];
	ld.shared.f32 	%f91, [%r9+3328];
	fma.rn.f32 	%f92, %f90, %f91, %f89;
	ld.shared.f32 	%f93, [%r6+108];
	ld.shared.f32 	%f94, [%r9+3456];
	fma.rn.f32 	%f95, %f93, %f94, %f92;
	ld.shared.f32 	%f96, [%r6+112];
	ld.shared.f32 	%f97, [%r9+3584];
	fma.rn.f32 	%f98, %f96, %f97, %f95;
	ld.shared.f32 	%f99, [%r6+116];
	ld.shared.f32 	%f100, [%r9+3712];
	fma.rn.f32 	%f101, %f99, %f100, %f98;
	ld.shared.f32 	%f102, [%r6+120];
	ld.shared.f32 	%f103, [%r9+3840];
	fma.rn.f32 	%f104, %f102, %f103, %f101;
	ld.shared.f32 	%f105, [%r6+124];
	ld.shared.f32 	%f106, [%r9+3968];
	fma.rn.f32 	%f110, %f105, %f106, %f104;
	bar.sync 	0;
	add.s32 	%r41, %r41, 1;
	setp.ne.s32 	%p8, %r41, 0;
	add.s32 	%r40, %r40, 32;
	add.s32 	%r39, %r39, 32;
	add.s32 	%r38, %r38, 32;
	add.s32 	%r37, %r37, %r13;
	@%p8 bra 	$L__BB0_2;
$L__BB0_7:
	max.s32 	%r35, %r3, %r5;
	setp.ge.s32 	%p9, %r35, %r24;
	@%p9 bra 	$L__BB0_9;
	mad.lo.s32 	%r36, %r24, %r3, %r5;
	cvta.to.global.u64 	%rd10, %rd6;
	mul.wide.u32 	%rd11, %r36, 4;
	add.s64 	%rd12, %rd10, %rd11;
	st.global.f32 	[%rd12], %f110;
$L__BB0_9:
	ret;

}


// ===== COMPILED SASS (sm_100) =====

	.target	sm_100

	.elftype	@"ET_EXEC"


//--------------------- .note.nv.tkinfo           --------------------------
	.section	.note.nv.tkinfo,"",@"SHT_NOTE"
	.sectionflags	@"SHF_NOTE_NV_TKINFO"
	.tkinfo
        /*0018*/ 	.word	0x00000002
        /*0030*/ 	.string	""
        /*0030*/ 	.string	"ptxas"
        /*0030*/ 	.string	"Cuda compilation tools, release 13.0, V13.0.88"
        /*0030*/ 	.string	"Build cuda_13.0.r13.0/compiler.36424714_0"
        /*0030*/ 	.string	"-arch sm_100 -m 64 "



//--------------------- .note.nv.cuinfo           --------------------------
	.section	.note.nv.cuinfo,"",@"SHT_NOTE"
	.sectionflags	@"SHF_NOTE_NV_CUINFO"
        /*0018*/ 	.short	0x0002
        /*001a*/ 	.short	0x0064
        /*001c*/ 	.short	0x0082
	.zero		2


//--------------------- .nv.info                  --------------------------
	.section	.nv.info,"",@"SHT_CUDA_INFO"
	.align	4


	//----- nvinfo : EIATTR_REGCOUNT
	.align		4
        /*0000*/ 	.byte	0x04, 0x2f
        /*0002*/ 	.short	(.L_1 - .L_0)
	.align		4
.L_0:
        /*0004*/ 	.word	index@(_Z20tiledMatrixMulKernelPfS_S_i)
        /*0008*/ 	.word	0x00000020


	//----- nvinfo : EIATTR_FRAME_SIZE
	.align		4
.L_1:
        /*000c*/ 	.byte	0x04, 0x11
        /*000e*/ 	.short	(.L_3 - .L_2)
	.align		4
.L_2:
        /*0010*/ 	.word	index@(_Z20tiledMatrixMulKernelPfS_S_i)
        /*0014*/ 	.word	0x00000000


	//----- nvinfo : EIATTR_MIN_STACK_SIZE
	.align		4
.L_3:
        /*0018*/ 	.byte	0x04, 0x12
        /*001a*/ 	.short	(.L_5 - .L_4)
	.align		4
.L_4:
        /*001c*/ 	.word	index@(_Z20tiledMatrixMulKernelPfS_S_i)
        /*0020*/ 	.word	0x00000000
.L_5:


//--------------------- .nv.compat                --------------------------
	.section	.nv.compat,"",@"SHT_CUDA_COMPAT_INFO"
	.align	4
        /*0000*/ 	.byte	0x02, 0x09, 0x00, 0x00, 0x02, 0x02, 0x01, 0x00, 0x02, 0x05, 0x05, 0x00, 0x03, 0x07, 0x01, 0x01
        /*0010*/ 	.byte	0x02, 0x03, 0x00, 0x00, 0x02, 0x06, 0x01, 0x00, 0x04, 0x0b, 0x08, 0x00, 0x09, 0x00, 0x00, 0x00
        /*0020*/ 	.byte	0x00, 0x00, 0x00, 0x00


//--------------------- .nv.info._Z20tiledMatrixMulKernelPfS_S_i --------------------------
	.section	.nv.info._Z20tiledMatrixMulKernelPfS_S_i,"",@"SHT_CUDA_INFO"
	.sectionflags	@""
	.align	4


	//----- nvinfo : EIATTR_CUDA_API_VERSION
	.align		4
        /*0000*/ 	.byte	0x04, 0x37
        /*0002*/ 	.short	(.L_7 - .L_6)
.L_6:
        /*0004*/ 	.word	0x00000082


	//----- nvinfo : EIATTR_KPARAM_INFO
	.align		4
.L_7:
        /*0008*/ 	.byte	0x04, 0x17
        /*000a*/ 	.short	(.L_9 - .L_8)
.L_8:
        /*000c*/ 	.word	0x00000000
        /*0010*/ 	.short	0x0003
        /*0012*/ 	.short	0x0018
        /*0014*/ 	.byte	0x00, 0xf0, 0x11, 0x00


	//----- nvinfo : EIATTR_KPARAM_INFO
	.align		4
.L_9:
        /*0018*/ 	.byte	0x04, 0x17
        /*001a*/ 	.short	(.L_11 - .L_10)
.L_10:
        /*001c*/ 	.word	0x00000000
        /*0020*/ 	.short	0x0002
        /*0022*/ 	.short	0x0010
        /*0024*/ 	.byte	0x00, 0xf5, 0x21, 0x00


	//----- nvinfo : EIATTR_KPARAM_INFO
	.align		4
.L_11:
        /*0028*/ 	.byte	0x04, 0x17
        /*002a*/ 	.short	(.L_13 - .L_12)
.L_12:
        /*002c*/ 	.word	0x00000000
        /*0030*/ 	.short	0x0001
        /*0032*/ 	.short	0x0008
        /*0034*/ 	.byte	0x00, 0xf5, 0x21, 0x00


	//----- nvinfo : EIATTR_KPARAM_INFO
	.align		4
.L_13:
        /*0038*/ 	.byte	0x04, 0x17
        /*003a*/ 	.short	(.L_15 - .L_14)
.L_14:
        /*003c*/ 	.word	0x00000000
        /*0040*/ 	.short	0x0000
        /*0042*/ 	.short	0x0000
        /*0044*/ 	.byte	0x00, 0xf5, 0x21, 0x00


	//----- nvinfo : EIATTR_SPARSE_MMA_MASK
	.align		4
.L_15:
        /*0048*/ 	.byte	0x03, 0x50
        /*004a*/ 	.short	0x0000


	//----- nvinfo : EIATTR_MAXREG_COUNT
	.align		4
        /*004c*/ 	.byte	0x03, 0x1b
        /*004e*/ 	.short	0x00ff


	//----- nvinfo : EIATTR_NUM_BARRIERS
	.align		4
        /*0050*/ 	.byte	0x02, 0x4c
        /*0052*/ 	.byte	0x01
	.zero		1


	//----- nvinfo : EIATTR_MERCURY_ISA_VERSION
	.align		4
        /*0054*/ 	.byte	0x03, 0x5f
        /*0056*/ 	.short	0x0101


	//----- nvinfo : EIATTR_VRC_CTA_INIT_COUNT
	.align		4
        /*0058*/ 	.byte	0x02, 0x4a
	.zero		1
	.zero		1


	//----- nvinfo : EIATTR_EXIT_INSTR_OFFSETS
	.align		4
        /*005c*/ 	.byte	0x04, 0x1c
        /*005e*/ 	.short	(.L_17 - .L_16)


	//   ....[0]....
.L_16:
        /*0060*/ 	.word	0x00000800


	//   ....[1]....
        /*0064*/ 	.word	0x00000850


	//----- nvinfo : EIATTR_CBANK_PARAM_SIZE
	.align		4
.L_17:
        /*0068*/ 	.byte	0x03, 0x19
        /*006a*/ 	.short	0x001c


	//----- nvinfo : EIATTR_PARAM_CBANK
	.align		4
        /*006c*/ 	.byte	0x04, 0x0a
        /*006e*/ 	.short	(.L_19 - .L_18)
	.align		4
.L_18:
        /*0070*/ 	.word	index@(.nv.constant0._Z20tiledMatrixMulKernelPfS_S_i)
        /*0074*/ 	.short	0x0380
        /*0076*/ 	.short	0x001c


	//----- nvinfo : EIATTR_SW_WAR
	.align		4
.L_19:
        /*0078*/ 	.byte	0x04, 0x36
        /*007a*/ 	.short	(.L_21 - .L_20)
.L_20:
        /*007c*/ 	.word	0x00000008
.L_21:


//--------------------- .nv.callgraph             --------------------------
	.section	.nv.callgraph,"",@"SHT_CUDA_CALLGRAPH"
	.align	4
	.sectionentsize	8
	.align		4
        /*0000*/ 	.word	0x00000000
	.align		4
        /*0004*/ 	.word	0xffffffff
	.align		4
        /*0008*/ 	.word	0x00000000
	.align		4
        /*000c*/ 	.word	0xfffffffe
	.align		4
        /*0010*/ 	.word	0x00000000
	.align		4
        /*0014*/ 	.word	0xfffffffd
	.align		4
        /*0018*/ 	.word	0x00000000
	.align		4
        /*001c*/ 	.word	0xfffffffc


//--------------------- .text._Z20tiledMatrixMulKernelPfS_S_i --------------------------
	.section	.text._Z20tiledMatrixMulKernelPfS_S_i,"ax",@progbits
	.align	128
        .global         _Z20tiledMatrixMulKernelPfS_S_i
        .type           _Z20tiledMatrixMulKernelPfS_S_i,@function
        .size           _Z20tiledMatrixMulKernelPfS_S_i,(.L_x_3 - _Z20tiledMatrixMulKernelPfS_S_i)
        .other          _Z20tiledMatrixMulKernelPfS_S_i,@"STO_CUDA_ENTRY STV_DEFAULT"
_Z20tiledMatrixMulKernelPfS_S_i:
.text._Z20tiledMatrixMulKernelPfS_S_i:
[----:B------:R-:W-:Y:S01]  /*0000*/  LDC R1, c[0x0][0x37c] ;  /* 0x0000df00ff017b82 */ /* 0x000fe20000000800 */
[----:B------:R-:W0:Y:S01]  /*0010*/  LDCU UR4, c[0x0][0x398] ;  /* 0x00007300ff0477ac */ /* 0x000e220008000800 */
[----:B------:R-:W1:Y:S01]  /*0020*/  S2R R19, SR_TID.Y ;  /* 0x0000000000137919 */ /* 0x000e620000002200 */
[----:B------:R-:W-:Y:S01]  /*0030*/  HFMA2 R27, -RZ, RZ, 0, 0 ;  /* 0x00000000ff1b7431 */ /* 0x000fe200000001ff */
[----:B------:R-:W2:Y:S01]  /*0040*/  LDCU.64 UR8, c[0x0][0x358] ;  /* 0x00006b00ff0877ac */ /* 0x000ea20008000a00 */
[----:B------:R-:W1:Y:S01]  /*0050*/  S2R R18, SR_CTAID.Y ;  /* 0x0000000000127919 */ /* 0x000e620000002600 */
[----:B------:R-:W3:Y:S01]  /*0060*/  S2R R21, SR_TID.X ;  /* 0x0000000000157919 */ /* 0x000ee20000002100 */
[----:B------:R-:W3:Y:S01]  /*0070*/  S2R R4, SR_CTAID.X ;  /* 0x0000000000047919 */ /* 0x000ee20000002500 */
[----:B0-----:R-:W-:-:S04]  /*0080*/  MOV R6, UR4 ;  /* 0x0000000400067c02 */ /* 0x001fc80008000f00 */
[----:B------:R-:W-:Y:S02]  /*0090*/  ISETP.GE.AND P0, PT, R6, 0x1, PT ;  /* 0x000000010600780c */ /* 0x000fe40003f06270 */
[----:B-1----:R-:W-:Y:S02]  /*00a0*/  LEA R18, R18, R19, 0x5 ;  /* 0x0000001312127211 */ /* 0x002fe400078e28ff */
[----:B---3--:R-:W-:-:S09]  /*00b0*/  LEA R23, R4, R21, 0x5 ;  /* 0x0000001504177211 */ /* 0x008fd200078e28ff */
[----:B--2---:R-:W-:Y:S05]  /*00c0*/  @!P0 BRA `(.L_x_0) ;  /* 0x0000000400c48947 */ /* 0x004fea0003800000 */
[----:B------:R-:W0:Y:S01]  /*00d0*/  S2UR UR6, SR_CgaCtaId ;  /* 0x00000000000679c3 */ /* 0x000e220000008800 */
[----:B------:R-:W-:Y:S01]  /*00e0*/  UMOV UR4, 0x400 ;  /* 0x0000040000047882 */ /* 0x000fe20000000000 */
[----:B------:R-:W-:Y:S01]  /*00f0*/  IADD3 R2, PT, PT, R6, 0x1f, RZ ;  /* 0x0000001f06027810 */ /* 0x000fe20007ffe0ff */
[----:B------:R-:W-:Y:S01]  /*0100*/  UIADD3 UR5, UPT, UPT, UR4, 0x1000, URZ ;  /* 0x0000100004057890 */ /* 0x000fe2000fffe0ff */
[-CC-:B------:R-:W-:Y:S01]  /*0110*/  IMAD R7, R19, R6.reuse, R21.reuse ;  /* 0x0000000613077224 */ /* 0x180fe200078e0215 */
[----:B------:R-:W-:Y:S01]  /*0120*/  MOV R27, RZ ;  /* 0x000000ff001b7202 */ /* 0x000fe20000000f00 */
[----:B------:R-:W-:Y:S01]  /*0130*/  IMAD R16, R18, R6, R21 ;  /* 0x0000000612107224 */ /* 0x000fe200078e0215 */
[----:B------:R-:W-:Y:S01]  /*0140*/  SHF.R.U32.HI R2, RZ, 0x5, R2 ;  /* 0x00000005ff027819 */ /* 0x000fe20000011602 */
[----:B------:R-:W1:Y:S01]  /*0150*/  LDC R0, c[0x0][0x398] ;  /* 0x0000e600ff007b82 */ /* 0x000e620000000800 */
[----:B------:R-:W-:Y:S02]  /*0160*/  LEA R7, R4, R7, 0x5 ;  /* 0x0000000704077211 */ /* 0x000fe400078e28ff */
[----:B------:R-:W-:-:S05]  /*0170*/  IADD3 R17, PT, PT, -R2, RZ, RZ ;  /* 0x000000ff02117210 */ /* 0x000fca0007ffe1ff */
[----:B------:R-:W2:Y:S01]  /*0180*/  LDC.64 R24, c[0x0][0x380] ;  /* 0x0000e000ff187b82 */ /* 0x000ea20000000a00 */
[----:B0-----:R-:W-:Y:S02]  /*0190*/  ULEA UR4, UR6, UR4, 0x18 ;  /* 0x0000000406047291 */ /* 0x001fe4000f8ec0ff */
[----:B------:R-:W-:-:S04]  /*01a0*/  ULEA UR5, UR6, UR5, 0x18 ;  /* 0x0000000506057291 */ /* 0x000fc8000f8ec0ff */
[----:B------:R-:W-:Y:S02]  /*01b0*/  LEA R5, R19, UR4, 0x7 ;  /* 0x0000000413057c11 */ /* 0x000fe4000f8e38ff */
[C---:B------:R-:W-:Y:S02]  /*01c0*/  LEA R3, R21.reuse, UR5, 0x2 ;  /* 0x0000000515037c11 */ /* 0x040fe4000f8e10ff */
[----:B------:R-:W-:Y:S02]  /*01d0*/  LEA R4, R21, R5, 0x2 ;  /* 0x0000000515047211 */ /* 0x000fe400078e10ff */
[----:B------:R-:W-:-:S07]  /*01e0*/  LEA R2, R19, R3, 0x7 ;  /* 0x0000000313027211 */ /* 0x000fce00078e38ff */
.L_x_1:
[----:B-1----:R-:W-:Y:S01]  /*01f0*/  MOV R6, R0 ;  /* 0x0000000000067202 */ /* 0x002fe20000000f00 */
[----:B------:R-:W-:Y:S01]  /*0200*/  HFMA2 R20, -RZ, RZ, 0, 0 ;  /* 0x00000000ff147431 */ /* 0x000fe200000001ff */
[----:B------:R-:W-:Y:S01]  /*0210*/  MOV R22, RZ ;  /* 0x000000ff00167202 */ /* 0x000fe20000000f00 */
[----:B--2---:R-:W-:Y:S01]  /*0220*/  IMAD.WIDE R8, R16, 0x4, R24 ;  /* 0x0000000410087825 */ /* 0x004fe200078e0218 */
[-C--:B------:R-:W-:Y:S02]  /*0230*/  ISETP.GE.AND P0, PT, R19, R6.reuse, PT ;  /* 0x000000061300720c */ /* 0x080fe40003f06270 */
[-C--:B------:R-:W-:Y:S02]  /*0240*/  ISETP.GE.AND P1, PT, R21, R6.reuse, PT ;  /* 0x000000061500720c */ /* 0x080fe40003f26270 */
[-C--:B------:R-:W-:Y:S02]  /*0250*/  ISETP.GE.U32.OR P0, PT, R23, R6.reuse, P0 ;  /* 0x000000061700720c */ /* 0x080fe40000706470 */
[----:B------:R-:W-:-:S11]  /*0260*/  ISETP.GE.U32.OR P1, PT, R18, R6, P1 ;  /* 0x000000061200720c */ /* 0x000fd60000f26470 */
[----:B------:R-:W0:Y:S02]  /*0270*/  @!P0 LDC.64 R10, c[0x0][0x388] ;  /* 0x0000e200ff0a8b82 */ /* 0x000e240000000a00 */
[----:B------:R-:W2:Y:S01]  /*0280*/  @!P1 LDG.E R20, desc[UR8][R8.64] ;  /* 0x0000000808149981 */ /* 0x000ea2000c1e1900 */
[----:B0-----:R-:W-:-:S05]  /*0290*/  @!P0 IMAD.WIDE.U32 R10, R7, 0x4, R10 ;  /* 0x00000004070a8825 */ /* 0x001fca00078e000a */
[----:B------:R-:W3:Y:S04]  /*02a0*/  @!P0 LDG.E R22, desc[UR8][R10.64] ;  /* 0x000000080a168981 */ /* 0x000ee8000c1e1900 */
[----:B--2---:R-:W-:Y:S04]  /*02b0*/  STS [R4], R20 ;  /* 0x0000001404007388 */ /* 0x004fe80000000800 */
[----:B---3--:R-:W-:Y:S01]  /*02c0*/  STS [R2], R22 ;  /* 0x0000001602007388 */ /* 0x008fe20000000800 */
[----:B------:R-:W-:Y:S06]  /*02d0*/  BAR.SYNC.DEFER_BLOCKING 0x0 ;  /* 0x0000000000007b1d */ /* 0x000fec0000010000 */
[----:B------:R-:W-:Y:S04]  /*02e0*/  LDS R26, [R3] ;  /* 0x00000000031a7984 */ /* 0x000fe80000000800 */
[----:B------:R-:W0:Y:S04]  /*02f0*/  LDS.128 R12, [R5] ;  /* 0x00000000050c7984 */ /* 0x000e280000000c00 */
[----:B------:R-:W1:Y:S04]  /*0300*/  LDS R28, [R3+0x80] ;  /* 0x00008000031c7984 */ /* 0x000e680000000800 */
[----:B------:R-:W2:Y:S04]  /*0310*/  LDS R29, [R3+0x100] ;  /* 0x00010000031d7984 */ /* 0x000ea80000000800 */
[----:B------:R-:W-:Y:S04]  /*0320*/  LDS.128 R8, [R5+0x10] ;  /* 0x0000100005087984 */ /* 0x000fe80000000c00 */
[----:B------:R-:W-:Y:S01]  /*0330*/  LDS R20, [R3+0x280] ;  /* 0x0002800003147984 */ /* 0x000fe20000000800 */
[----:B0-----:R-:W-:-:S03]  /*0340*/  FFMA R26, R12, R26, R27 ;  /* 0x0000001a0c1a7223 */ /* 0x001fc6000000001b */
[----:B------:R-:W0:Y:S01]  /*0350*/  LDS R12, [R3+0x180] ;  /* 0x00018000030c7984 */ /* 0x000e220000000800 */
[----:B-1----:R-:W-:-:S03]  /*0360*/  FFMA R26, R28, R13, R26 ;  /* 0x0000000d1c1a7223 */ /* 0x002fc6000000001a */
[----:B------:R-:W1:Y:S01]  /*0370*/  LDS R13, [R3+0x200] ;  /* 0x00020000030d7984 */ /* 0x000e620000000800 */
[----:B--2---:R-:W-:-:S03]  /*0380*/  FFMA R29, R29, R14, R26 ;  /* 0x0000000e1d1d7223 */ /* 0x004fc6000000001a */
[----:B------:R-:W2:Y:S04]  /*0390*/  LDS R27, [R3+0x300] ;  /* 0x00030000031b7984 */ /* 0x000ea80000000800 */
[----:B------:R-:W-:Y:S01]  /*03a0*/  LDS R26, [R3+0x400] ;  /* 0x00040000031a7984 */ /* 0x000fe20000000800 */
[----:B0-----:R-:W-:-:S03]  /*03b0*/  FFMA R15, R12, R15, R29 ;  /* 0x0000000f0c0f7223 */ /* 0x001fc6000000001d */
[----:B------:R-:W-:Y:S01]  /*03c0*/  LDS R29, [R3+0xe80] ;  /* 0x000e8000031d7984 */ /* 0x000fe20000000800 */
[----:B-1----:R-:W-:-:S03]  /*03d0*/  FFMA R13, R8, R13, R15 ;  /* 0x0000000d080d7223 */ /* 0x002fc6000000000f */
[----:B------:R-:W0:Y:S01]  /*03e0*/  LDS R8, [R3+0x380] ;  /* 0x0003800003087984 */ /* 0x000e220000000800 */
[----:B------:R-:W-:-:S03]  /*03f0*/  FFMA R22, R20, R9, R13 ;  /* 0x0000000914167223 */ /* 0x000fc6000000000d */
[----:B------:R-:W1:Y:S04]  /*0400*/  LDS.128 R12, [R5+0x20] ;  /* 0x00002000050c7984 */ /* 0x000e680000000c00 */
[----:B------:R-:W3:Y:S01]  /*0410*/  LDS R20, [R3+0x480] ;  /* 0x0004800003147984 */ /* 0x000ee20000000800 */
[----:B--2---:R-:W-:-:S03]  /*0420*/  FFMA R9, R27, R10, R22 ;  /* 0x0000000a1b097223 */ /* 0x004fc60000000016 */
[----:B------:R-:W2:Y:S01]  /*0430*/  LDS R27, [R3+0x500] ;  /* 0x00050000031b7984 */ /* 0x000ea20000000800 */
[----:B0-----:R-:W-:-:S04]  /*0440*/  FFMA R9, R8, R11, R9 ;  /* 0x0000000b08097223 */ /* 0x001fc80000000009 */
[----:B-1----:R-:W-:Y:S02]  /*0450*/  FFMA R9, R12, R26, R9 ;  /* 0x0000001a0c097223 */ /* 0x002fe40000000009 */
[----:B------:R-:W0:Y:S02]  /*0460*/  LDS R12, [R3+0x580] ;  /* 0x00058000030c7984 */ /* 0x000e240000000800 */
[----:B---3--:R-:W-:Y:S02]  /*0470*/  FFMA R22, R20, R13, R9 ;  /* 0x0000000d14167223 */ /* 0x008fe40000000009 */
[----:B------:R-:W-:Y:S04]  /*0480*/  LDS R26, [R3+0x600] ;  /* 0x00060000031a7984 */ /* 0x000fe80000000800 */
        /* <DEDUP_REMOVED lines=36> */
[----:B------:R-:W1:Y:S01]  /*06d0*/  LDS.128 R8, [R5+0x70] ;  /* 0x0000700005087984 */ /* 0x000e620000000c00 */
[----:B--2---:R-:W-:-:S03]  /*06e0*/  FFMA R27, R27, R14, R20 ;  /* 0x0000000e1b1b7223 */ /* 0x004fc60000000014 */
[----:B------:R-:W2:Y:S04]  /*06f0*/  LDS R20, [R3+0xf00] ;  /* 0x000f000003147984 */ /* 0x000ea80000000800 */
[----:B------:R-:W3:Y:S01]  /*0700*/  LDS R14, [R3+0xf80] ;  /* 0x000f8000030e7984 */ /* 0x000ee20000000800 */
[----:B------:R-:W-:Y:S01]  /*0710*/  IADD3 R17, PT, PT, R17, 0x1, RZ ;  /* 0x0000000111117810 */ /* 0x000fe20007ffe0ff */
[----:B------:R-:W-:Y:S03]  /*0720*/  BAR.SYNC.DEFER_BLOCKING 0x0 ;  /* 0x0000000000007b1d */ /* 0x000fe60000010000 */
[----:B------:R-:W-:Y:S02]  /*0730*/  ISETP.NE.AND P0, PT, R17, RZ, PT ;  /* 0x000000ff1100720c */ /* 0x000fe40003f05270 */
[----:B------:R-:W-:Y:S01]  /*0740*/  IADD3 R16, PT, PT, R16, 0x20, RZ ;  /* 0x0000002010107810 */ /* 0x000fe20007ffe0ff */
[----:B0-----:R-:W-:-:S04]  /*0750*/  FFMA R15, R12, R15, R27 ;  /* 0x0000000f0c0f7223 */ /* 0x001fc8000000001b */
[----:B-1----:R-:W-:-:S04]  /*0760*/  FFMA R8, R8, R13, R15 ;  /* 0x0000000d08087223 */ /* 0x002fc8000000000f */
[----:B------:R-:W-:-:S04]  /*0770*/  FFMA R9, R29, R9, R8 ;  /* 0x000000091d097223 */ /* 0x000fc80000000008 */
[----:B--2---:R-:W-:Y:S01]  /*0780*/  FFMA R9, R20, R10, R9 ;  /* 0x0000000a14097223 */ /* 0x004fe20000000009 */
[----:B------:R-:W-:Y:S02]  /*0790*/  IADD3 R21, PT, PT, R21, 0x20, RZ ;  /* 0x0000002015157810 */ /* 0x000fe40007ffe0ff */
[----:B------:R-:W-:Y:S01]  /*07a0*/  IADD3 R19, PT, PT, R19, 0x20, RZ ;  /* 0x0000002013137810 */ /* 0x000fe20007ffe0ff */
[----:B---3--:R-:W-:Y:S01]  /*07b0*/  FFMA R27, R14, R11, R9 ;  /* 0x0000000b0e1b7223 */ /* 0x008fe20000000009 */
[----:B------:R-:W-:Y:S01]  /*07c0*/  LEA R7, R6, R7, 0x5 ;  /* 0x0000000706077211 */ /* 0x000fe200078e28ff */
[----:B------:R-:W-:Y:S06]  /*07d0*/  @P0 BRA `(.L_x_1) ;  /* 0xfffffff800840947 */ /* 0x000fec000383ffff */
.L_x_0:
[----:B------:R-:W-:-:S04]  /*07e0*/  VIMNMX R3, PT, PT, R18, R23, !PT ;  /* 0x0000001712037248 */ /* 0x000fc80007fe0100 */
[----:B------:R-:W-:-:S13]  /*07f0*/  ISETP.GE.AND P0, PT, R3, R6, PT ;  /* 0x000000060300720c */ /* 0x000fda0003f06270 */
[----:B------:R-:W-:Y:S05]  /*0800*/  @P0 EXIT ;  /* 0x000000000000094d */ /* 0x000fea0003800000 */
[----:B------:R-:W0:Y:S01]  /*0810*/  LDC.64 R2, c[0x0][0x390] ;  /* 0x0000e400ff027b82 */ /* 0x000e220000000a00 */
[----:B------:R-:W-:-:S04]  /*0820*/  IMAD R23, R18, R6, R23 ;  /* 0x0000000612177224 */ /* 0x000fc800078e0217 */
[----:B0-----:R-:W-:-:S05]  /*0830*/  IMAD.WIDE.U32 R2, R23, 0x4, R2 ;  /* 0x0000000417027825 */ /* 0x001fca00078e0002 */
[----:B------:R-:W-:Y:S01]  /*0840*/  STG.E desc[UR8][R2.64], R27 ;  /* 0x0000001b02007986 */ /* 0x000fe2000c101908 */
[----:B------:R-:W-:Y:S05]  /*0850*/  EXIT ;  /* 0x000000000000794d */ /* 0x000fea0003800000 */
.L_x_2:
[----:B------:R-:W-:-:S00]  /*0860*/  BRA `(.L_x_2) ;  /* 0xfffffffc00fc7947 */ /* 0x000fc0000383ffff */
[----:B------:R-:W-:-:S00]  /*0870*/  NOP ;  /* 0x0000000000007918 */ /* 0x000fc00000000000 */
        /* <DEDUP_REMOVED lines=8> */
.L_x_3:


//--------------------- .nv.shared._Z20tiledMatrixMulKernelPfS_S_i --------------------------
	.section	.nv.shared._Z20tiledMatrixMulKernelPfS_S_i,"aw",@nobits
	.sectionflags	@""
	.align	4
.nv.shared._Z20tiledMatrixMulKernelPfS_S_i:
	.zero		9216


//--------------------- .nv.shared.reserved.0     --------------------------
	.section	.nv.shared.reserved.0,"aw",@nobits
	.weak		__nv_reservedSMEM_offset_0_alias
	.size		__nv_reservedSMEM_offset_0_alias, 0, 64
	.other		__nv_reservedSMEM_offset_0_alias,@"STO_CUDA_RESERVED_SHARED STV_DEFAULT"
__nv_reservedSMEM_offset_0_alias:
	.zero		0
	.zero		64


//--------------------- .nv.constant0._Z20tiledMatrixMulKernelPfS_S_i --------------------------
	.section	.nv.constant0._Z20tiledMatrixMulKernelPfS_S_i,"a",@progbits
	.sectionflags	@""
	.align	4
.nv.constant0._Z20tiledMatrixMulKernelPfS_S_i:
	.zero		924


//--------------------- SYMBOLS --------------------------

	.type		.nv.reservedSmem.offset0,@object
	.size		.nv.reservedSmem.offset0,0x4
	.type		.nv.reservedSmem.cap,@object
	.size		.nv.reservedSmem.cap,0x4
